//
// Generated by NVIDIA NVVM Compiler
//
// Compiler Build ID: CL-36424714
// Cuda compilation tools, release 13.0, V13.0.88
// Based on NVVM 20.0.0
//

.version 9.0
.target sm_100
.address_size 64

	// .globl	_Z13global_reducePfS_
.extern .shared .align 16 .b8 sdata[];

.visible .entry _Z13global_reducePfS_(
	.param .u64 .ptr .align 1 _Z13global_reducePfS__param_0,
	.param .u64 .ptr .align 1 _Z13global_reducePfS__param_1
)
{
	.reg .pred 	%p<5>;
	.reg .b32 	%r<9>;
	.reg .b32 	%f<5>;
	.reg .b64 	%rd<11>;

	ld.param.u64 	%rd3, [_Z13global_reducePfS__param_0];
	ld.param.u64 	%rd4, [_Z13global_reducePfS__param_1];
	cvta.to.global.u64 	%rd1, %rd4;
	mov.u32 	%r1, %tid.x;
	mov.u32 	%r8, %ntid.x;
	mov.u32 	%r3, %ctaid.x;
	mad.lo.s32 	%r4, %r8, %r3, %r1;
	setp.lt.u32 	%p1, %r8, 2;
	mul.wide.s32 	%rd5, %r4, 4;
	add.s64 	%rd2, %rd1, %rd5;
	@%p1 bra 	$L__BB0_4;
$L__BB0_1:
	shr.u32 	%r6, %r8, 1;
	setp.ge.u32 	%p2, %r1, %r6;
	@%p2 bra 	$L__BB0_3;
	add.s32 	%r7, %r6, %r4;
	mul.wide.u32 	%rd6, %r7, 4;
	add.s64 	%rd7, %rd1, %rd6;
	ld.global.f32 	%f1, [%rd7];
	ld.global.f32 	%f2, [%rd2];
	add.f32 	%f3, %f1, %f2;
	st.global.f32 	[%rd2], %f3;
$L__BB0_3:
	bar.sync 	0;
	setp.gt.u32 	%p3, %r8, 3;
	mov.u32 	%r8, %r6;
	@%p3 bra 	$L__BB0_1;
$L__BB0_4:
	setp.ne.s32 	%p4, %r1, 0;
	@%p4 bra 	$L__BB0_6;
	ld.global.f32 	%f4, [%rd2];
	cvta.to.global.u64 	%rd8, %rd3;
	mul.wide.u32 	%rd9, %r3, 4;
	add.s64 	%rd10, %rd8, %rd9;
	st.global.f32 	[%rd10], %f4;
$L__BB0_6:
	ret;

}
	// .globl	_Z13shared_reducePfS_
.visible .entry _Z13shared_reducePfS_(
	.param .u64 .ptr .align 1 _Z13shared_reducePfS__param_0,
	.param .u64 .ptr .align 1 _Z13shared_reducePfS__param_1
)
{
	.reg .pred 	%p<5>;
	.reg .b32 	%r<13>;
	.reg .b32 	%f<6>;
	.reg .b64 	%rd<9>;

	ld.param.u64 	%rd1, [_Z13shared_reducePfS__param_0];
	ld.param.u64 	%rd2, [_Z13shared_reducePfS__param_1];
	cvta.to.global.u64 	%rd3, %rd2;
	mov.u32 	%r1, %tid.x;
	mov.u32 	%r12, %ntid.x;
	mov.u32 	%r3, %ctaid.x;
	mad.lo.s32 	%r7, %r12, %r3, %r1;
	mul.wide.s32 	%rd4, %r7, 4;
	add.s64 	%rd5, %rd3, %rd4;
	ld.global.f32 	%f1, [%rd5];
	shl.b32 	%r8, %r1, 2;
	mov.u32 	%r9, sdata;
	add.s32 	%r4, %r9, %r8;
	st.shared.f32 	[%r4], %f1;
	bar.sync 	0;
	setp.lt.u32 	%p1, %r12, 2;
	@%p1 bra 	$L__BB1_4;
$L__BB1_1:
	shr.u32 	%r6, %r12, 1;
	setp.ge.u32 	%p2, %r1, %r6;
	@%p2 bra 	$L__BB1_3;
	shl.b32 	%r10, %r6, 2;
	add.s32 	%r11, %r4, %r10;
	ld.shared.f32 	%f2, [%r11];
	ld.shared.f32 	%f3, [%r4];
	add.f32 	%f4, %f2, %f3;
	st.shared.f32 	[%r4], %f4;
$L__BB1_3:
	bar.sync 	0;
	setp.gt.u32 	%p3, %r12, 3;
	mov.u32 	%r12, %r6;
	@%p3 bra 	$L__BB1_1;
$L__BB1_4:
	setp.ne.s32 	%p4, %r1, 0;
	@%p4 bra 	$L__BB1_6;
	ld.shared.f32 	%f5, [sdata];
	cvta.to.global.u64 	%rd6, %rd1;
	mul.wide.u32 	%rd7, %r3, 4;
	add.s64 	%rd8, %rd6, %rd7;
	st.global.f32 	[%rd8], %f5;
$L__BB1_6:
	ret;

}


// ===== COMPILED SASS (sm_100) =====

	.target	sm_100

	.elftype	@"ET_EXEC"


//--------------------- .note.nv.tkinfo           --------------------------
	.section	.note.nv.tkinfo,"",@"SHT_NOTE"
	.sectionflags	@"SHF_NOTE_NV_TKINFO"
	.tkinfo
        /*0018*/ 	.word	0x00000002
        /*0030*/ 	.string	""
        /*0030*/ 	.string	"ptxas"
        /*0030*/ 	.string	"Cuda compilation tools, release 13.0, V13.0.88"
        /*0030*/ 	.string	"Build cuda_13.0.r13.0/compiler.36424714_0"
        /*0030*/ 	.string	"-arch sm_100 -m 64 "



//--------------------- .note.nv.cuinfo           --------------------------
	.section	.note.nv.cuinfo,"",@"SHT_NOTE"
	.sectionflags	@"SHF_NOTE_NV_CUINFO"
        /*0018*/ 	.short	0x0002
        /*001a*/ 	.short	0x0064
        /*001c*/ 	.short	0x0082
	.zero		2


//--------------------- .nv.info                  --------------------------
	.section	.nv.info,"",@"SHT_CUDA_INFO"
	.align	4


	//----- nvinfo : EIATTR_REGCOUNT
	.align		4
        /*0000*/ 	.byte	0x04, 0x2f
        /*0002*/ 	.short	(.L_1 - .L_0)
	.align		4
.L_0:
        /*0004*/ 	.word	index@(_Z13global_reducePfS_)
        /*0008*/ 	.word	0x00000010


	//----- nvinfo : EIATTR_FRAME_SIZE
	.align		4
.L_1:
        /*000c*/ 	.byte	0x04, 0x11
        /*000e*/ 	.short	(.L_3 - .L_2)
	.align		4
.L_2:
        /*0010*/ 	.word	index@(_Z13global_reducePfS_)
        /*0014*/ 	.word	0x00000000


	//----- nvinfo : EIATTR_REGCOUNT
	.align		4
.L_3:
        /*0018*/ 	.byte	0x04, 0x2f
        /*001a*/ 	.short	(.L_5 - .L_4)
	.align		4
.L_4:
        /*001c*/ 	.word	index@(_Z13shared_reducePfS_)
        /*0020*/ 	.word	0x0000000b


	//----- nvinfo : EIATTR_FRAME_SIZE
	.align		4
.L_5:
        /*0024*/ 	.byte	0x04, 0x11
        /*0026*/ 	.short	(.L_7 - .L_6)
	.align		4
.L_6:
        /*0028*/ 	.word	index@(_Z13shared_reducePfS_)
        /*002c*/ 	.word	0x00000000


	//----- nvinfo : EIATTR_MIN_STACK_SIZE
	.align		4
.L_7:
        /*0030*/ 	.byte	0x04, 0x12
        /*0032*/ 	.short	(.L_9 - .L_8)
	.align		4
.L_8:
        /*0034*/ 	.word	index@(_Z13shared_reducePfS_)
        /*0038*/ 	.word	0x00000000


	//----- nvinfo : EIATTR_MIN_STACK_SIZE
	.align		4
.L_9:
        /*003c*/ 	.byte	0x04, 0x12
        /*003e*/ 	.short	(.L_11 - .L_10)
	.align		4
.L_10:
        /*0040*/ 	.word	index@(_Z13global_reducePfS_)
        /*0044*/ 	.word	0x00000000
.L_11:


//--------------------- .nv.compat                --------------------------
	.section	.nv.compat,"",@"SHT_CUDA_COMPAT_INFO"
	.align	4
        /*0000*/ 	.byte	0x02, 0x09, 0x00, 0x00, 0x02, 0x02, 0x01, 0x00, 0x02, 0x05, 0x05, 0x00, 0x03, 0x07, 0x01, 0x01
        /*0010*/ 	.byte	0x02, 0x03, 0x00, 0x00, 0x02, 0x06, 0x01, 0x00, 0x04, 0x0b, 0x08, 0x00, 0x09, 0x00, 0x00, 0x00
        /*0020*/ 	.byte	0x00, 0x00, 0x00, 0x00


//--------------------- .nv.info._Z13shared_reducePfS_ --------------------------
	.section	.nv.info._Z13shared_reducePfS_,"",@"SHT_CUDA_INFO"
	.sectionflags	@""
	.align	4


	//----- nvinfo : EIATTR_CUDA_API_VERSION
	.align		4
        /*0000*/ 	.byte	0x04, 0x37
        /*0002*/ 	.short	(.L_13 - .L_12)
.L_12:
        /*0004*/ 	.word	0x00000082


	//----- nvinfo : EIATTR_KPARAM_INFO
	.align		4
.L_13:
        /*0008*/ 	.byte	0x04, 0x17
        /*000a*/ 	.short	(.L_15 - .L_14)
.L_14:
        /*000c*/ 	.word	0x00000000
        /*0010*/ 	.short	0x0001
        /*0012*/ 	.short	0x0008
        /*0014*/ 	.byte	0x00, 0xf5, 0x21, 0x00


	//----- nvinfo : EIATTR_KPARAM_INFO
	.align		4
.L_15:
        /*0018*/ 	.byte	0x04, 0x17
        /*001a*/ 	.short	(.L_17 - .L_16)
.L_16:
        /*001c*/ 	.word	0x00000000
        /*0020*/ 	.short	0x0000
        /*0022*/ 	.short	0x0000
        /*0024*/ 	.byte	0x00, 0xf5, 0x21, 0x00


	//----- nvinfo : EIATTR_SPARSE_MMA_MASK
	.align		4
.L_17:
        /*0028*/ 	.byte	0x03, 0x50
        /*002a*/ 	.short	0x0000


	//----- nvinfo : EIATTR_MAXREG_COUNT
	.align		4
        /*002c*/ 	.byte	0x03, 0x1b
        /*002e*/ 	.short	0x00ff


	//----- nvinfo : EIATTR_NUM_BARRIERS
	.align		4
        /*0030*/ 	.byte	0x02, 0x4c
        /*0032*/ 	.byte	0x01
	.zero		1


	//----- nvinfo : EIATTR_MERCURY_ISA_VERSION
	.align		4
        /*0034*/ 	.byte	0x03, 0x5f
        /*0036*/ 	.short	0x0101


	//----- nvinfo : EIATTR_VRC_CTA_INIT_COUNT
	.align		4
        /*0038*/ 	.byte	0x02, 0x4a
	.zero		1
	.zero		1


	//----- nvinfo : EIATTR_EXIT_INSTR_OFFSETS
	.align		4
        /*003c*/ 	.byte	0x04, 0x1c
        /*003e*/ 	.short	(.L_19 - .L_18)


	//   ....[0]....
.L_18:
        /*0040*/ 	.word	0x000001e0


	//   ....[1]....
        /*0044*/ 	.word	0x00000260


	//----- nvinfo : EIATTR_CBANK_PARAM_SIZE
	.align		4
.L_19:
        /*0048*/ 	.byte	0x03, 0x19
        /*004a*/ 	.short	0x0010


	//----- nvinfo : EIATTR_PARAM_CBANK
	.align		4
        /*004c*/ 	.byte	0x04, 0x0a
        /*004e*/ 	.short	(.L_21 - .L_20)
	.align		4
.L_20:
        /*0050*/ 	.word	index@(.nv.constant0._Z13shared_reducePfS_)
        /*0054*/ 	.short	0x0380
        /*0056*/ 	.short	0x0010


	//----- nvinfo : EIATTR_SW_WAR
	.align		4
.L_21:
        /*0058*/ 	.byte	0x04, 0x36
        /*005a*/ 	.short	(.L_23 - .L_22)
.L_22:
        /*005c*/ 	.word	0x00000008
.L_23:


//--------------------- .nv.info._Z13global_reducePfS_ --------------------------
	.section	.nv.info._Z13global_reducePfS_,"",@"SHT_CUDA_INFO"
	.sectionflags	@""
	.align	4


	//----- nvinfo : EIATTR_CUDA_API_VERSION
	.align		4
        /*0000*/ 	.byte	0x04, 0x37
        /*0002*/ 	.short	(.L_25 - .L_24)
.L_24:
        /*0004*/ 	.word	0x00000082


	//----- nvinfo : EIATTR_KPARAM_INFO
	.align		4
.L_25:
        /*0008*/ 	.byte	0x04, 0x17
        /*000a*/ 	.short	(.L_27 - .L_26)
.L_26:
        /*000c*/ 	.word	0x00000000
        /*0010*/ 	.short	0x0001
        /*0012*/ 	.short	0x0008
        /*0014*/ 	.byte	0x00, 0xf5, 0x21, 0x00


	//----- nvinfo : EIATTR_KPARAM_INFO
	.align		4
.L_27:
        /*0018*/ 	.byte	0x04, 0x17
        /*001a*/ 	.short	(.L_29 - .L_28)
.L_28:
        /*001c*/ 	.word	0x00000000
        /*0020*/ 	.short	0x0000
        /*0022*/ 	.short	0x0000
        /*0024*/ 	.byte	0x00, 0xf5, 0x21, 0x00


	//----- nvinfo : EIATTR_SPARSE_MMA_MASK
	.align		4
.L_29:
        /*0028*/ 	.byte	0x03, 0x50
        /*002a*/ 	.short	0x0000


	//----- nvinfo : EIATTR_MAXREG_COUNT
	.align		4
        /*002c*/ 	.byte	0x03, 0x1b
        /*002e*/ 	.short	0x00ff


	//----- nvinfo : EIATTR_NUM_BARRIERS
	.align		4
        /*0030*/ 	.byte	0x02, 0x4c
        /*0032*/ 	.byte	0x01
	.zero		1


	//----- nvinfo : EIATTR_MERCURY_ISA_VERSION
	.align		4
        /*0034*/ 	.byte	0x03, 0x5f
        /*0036*/ 	.short	0x0101


	//----- nvinfo : EIATTR_VRC_CTA_INIT_COUNT
	.align		4
        /*0038*/ 	.byte	0x02, 0x4a
	.zero		1
	.zero		1


	//----- nvinfo : EIATTR_EXIT_INSTR_OFFSETS
	.align		4
        /*003c*/ 	.byte	0x04, 0x1c
        /*003e*/ 	.short	(.L_31 - .L_30)


	//   ....[0]....
.L_30:
        /*0040*/ 	.word	0x000001b0


	//   ....[1]....
        /*0044*/ 	.word	0x00000200


	//----- nvinfo : EIATTR_CRS_STACK_SIZE
	.align		4
.L_31:
        /*0048*/ 	.byte	0x04, 0x1e
        /*004a*/ 	.short	(.L_33 - .L_32)
.L_32:
        /*004c*/ 	.word	0x00000000


	//----- nvinfo : EIATTR_CBANK_PARAM_SIZE
	.align		4
.L_33:
        /*0050*/ 	.byte	0x03, 0x19
        /*0052*/ 	.short	0x0010


	//----- nvinfo : EIATTR_PARAM_CBANK
	.align		4
        /*0054*/ 	.byte	0x04, 0x0a
        /*0056*/ 	.short	(.L_35 - .L_34)
	.align		4
.L_34:
        /*0058*/ 	.word	index@(.nv.constant0._Z13global_reducePfS_)
        /*005c*/ 	.short	0x0380
        /*005e*/ 	.short	0x0010


	//----- nvinfo : EIATTR_SW_WAR
	.align		4
.L_35:
        /*0060*/ 	.byte	0x04, 0x36
        /*0062*/ 	.short	(.L_37 - .L_36)
.L_36:
        /*0064*/ 	.word	0x00000008
.L_37:


//--------------------- .nv.callgraph             --------------------------
	.section	.nv.callgraph,"",@"SHT_CUDA_CALLGRAPH"
	.align	4
	.sectionentsize	8
	.align		4
        /*0000*/ 	.word	0x00000000
	.align		4
        /*0004*/ 	.word	0xffffffff
	.align		4
        /*0008*/ 	.word	0x00000000
	.align		4
        /*000c*/ 	.word	0xfffffffe
	.align		4
        /*0010*/ 	.word	0x00000000
	.align		4
        /*0014*/ 	.word	0xfffffffd
	.align		4
        /*0018*/ 	.word	0x00000000
	.align		4
        /*001c*/ 	.word	0xfffffffc


//--------------------- .text._Z13shared_reducePfS_ --------------------------
	.section	.text._Z13shared_reducePfS_,"ax",@progbits
	.align	128
        .global         _Z13shared_reducePfS_
        .type           _Z13shared_reducePfS_,@function
        .size           _Z13shared_reducePfS_,(.L_x_8 - _Z13shared_reducePfS_)
        .other          _Z13shared_reducePfS_,@"STO_CUDA_ENTRY STV_DEFAULT"
_Z13shared_reducePfS_:
.text._Z13shared_reducePfS_:
[----:B------:R-:W-:Y:S01]  /*0000*/  LDC R1, c[0x0][0x37c] ;  /* 0x0000df00ff017b82 */ /* 0x000fe20000000800 */
[----:B------:R-:W0:Y:S07]  /*0010*/  S2R R6, SR_TID.X ;  /* 0x0000000000067919 */ /* 0x000e2e0000002100 */
[----:B------:R-:W1:Y:S01]  /*0020*/  LDC.64 R2, c[0x0][0x388] ;  /* 0x0000e200ff027b82 */ /* 0x000e620000000a00 */
[----:B------:R-:W0:Y:S01]  /*0030*/  LDCU UR8, c[0x0][0x360] ;  /* 0x00006c00ff0877ac */ /* 0x000e220008000800 */
[----:B------:R-:W0:Y:S01]  /*0040*/  S2R R7, SR_CTAID.X ;  /* 0x0000000000077919 */ /* 0x000e220000002500 */
[----:B------:R-:W2:Y:S01]  /*0050*/  LDCU.64 UR6, c[0x0][0x358] ;  /* 0x00006b00ff0677ac */ /* 0x000ea20008000a00 */
[----:B0-----:R-:W-:-:S04]  /*0060*/  IMAD R5, R7, UR8, R6 ;  /* 0x0000000807057c24 */ /* 0x001fc8000f8e0206 */
[----:B-1----:R-:W-:-:S06]  /*0070*/  IMAD.WIDE R2, R5, 0x4, R2 ;  /* 0x0000000405027825 */ /* 0x002fcc00078e0202 */
[----:B--2---:R-:W2:Y:S01]  /*0080*/  LDG.E R2, desc[UR6][R2.64] ;  /* 0x0000000602027981 */ /* 0x004ea2000c1e1900 */
[----:B------:R-:W0:Y:S01]  /*0090*/  S2UR UR5, SR_CgaCtaId ;  /* 0x00000000000579c3 */ /* 0x000e220000008800 */
[----:B------:R-:W-:Y:S01]  /*00a0*/  UMOV UR4, 0x400 ;  /* 0x0000040000047882 */ /* 0x000fe20000000000 */
[----:B------:R-:W-:Y:S01]  /*00b0*/  UISETP.GE.U32.AND UP0, UPT, UR8, 0x2, UPT ;  /* 0x000000020800788c */ /* 0x000fe2000bf06070 */
[----:B------:R-:W-:Y:S01]  /*00c0*/  ISETP.NE.AND P0, PT, R6, RZ, PT ;  /* 0x000000ff0600720c */ /* 0x000fe20003f05270 */
[----:B0-----:R-:W-:-:S06]  /*00d0*/  ULEA UR4, UR5, UR4, 0x18 ;  /* 0x0000000405047291 */ /* 0x001fcc000f8ec0ff */
[----:B------:R-:W-:-:S05]  /*00e0*/  LEA R5, R6, UR4, 0x2 ;  /* 0x0000000406057c11 */ /* 0x000fca000f8e10ff */
[----:B--2---:R0:W-:Y:S01]  /*00f0*/  STS [R5], R2 ;  /* 0x0000000205007388 */ /* 0x0041e20000000800 */
[----:B------:R-:W-:Y:S06]  /*0100*/  BAR.SYNC.DEFER_BLOCKING 0x0 ;  /* 0x0000000000007b1d */ /* 0x000fec0000010000 */
[----:B------:R-:W-:Y:S05]  /*0110*/  BRA.U !UP0, `(.L_x_0) ;  /* 0x0000000108307547 */ /* 0x000fea000b800000 */
[----:B------:R-:W-:-:S07]  /*0120*/  IMAD.U32 R0, RZ, RZ, UR8 ;  /* 0x00000008ff007e24 */ /* 0x000fce000f8e00ff */
.L_x_1:
[----:B------:R-:W-:-:S04]  /*0130*/  SHF.R.U32.HI R8, RZ, 0x1, R0 ;  /* 0x00000001ff087819 */ /* 0x000fc80000011600 */
[----:B------:R-:W-:-:S13]  /*0140*/  ISETP.GE.U32.AND P1, PT, R6, R8, PT ;  /* 0x000000080600720c */ /* 0x000fda0003f26070 */
[----:B0-----:R-:W-:Y:S01]  /*0150*/  @!P1 LEA R2, R8, R5, 0x2 ;  /* 0x0000000508029211 */ /* 0x001fe200078e10ff */
[----:B------:R-:W-:Y:S05]  /*0160*/  @!P1 LDS R3, [R5] ;  /* 0x0000000005039984 */ /* 0x000fea0000000800 */
[----:B------:R-:W0:Y:S02]  /*0170*/  @!P1 LDS R2, [R2] ;  /* 0x0000000002029984 */ /* 0x000e240000000800 */
[----:B0-----:R-:W-:-:S05]  /*0180*/  @!P1 FADD R4, R2, R3 ;  /* 0x0000000302049221 */ /* 0x001fca0000000000 */
[----:B------:R1:W-:Y:S01]  /*0190*/  @!P1 STS [R5], R4 ;  /* 0x0000000405009388 */ /* 0x0003e20000000800 */
[----:B------:R-:W-:Y:S01]  /*01a0*/  BAR.SYNC.DEFER_BLOCKING 0x0 ;  /* 0x0000000000007b1d */ /* 0x000fe20000010000 */
[----:B------:R-:W-:Y:S01]  /*01b0*/  ISETP.GT.U32.AND P1, PT, R0, 0x3, PT ;  /* 0x000000030000780c */ /* 0x000fe20003f24070 */
[----:B------:R-:W-:-:S12]  /*01c0*/  IMAD.MOV.U32 R0, RZ, RZ, R8 ;  /* 0x000000ffff007224 */ /* 0x000fd800078e0008 */
[----:B-1----:R-:W-:Y:S05]  /*01d0*/  @P1 BRA `(.L_x_1) ;  /* 0xfffffffc00d41947 */ /* 0x002fea000383ffff */
.L_x_0:
[----:B------:R-:W-:Y:S05]  /*01e0*/  @P0 EXIT ;  /* 0x000000000000094d */ /* 0x000fea0003800000 */
[----:B------:R-:W1:Y:S01]  /*01f0*/  S2UR UR5, SR_CgaCtaId ;  /* 0x00000000000579c3 */ /* 0x000e620000008800 */
[----:B------:R-:W-:-:S07]  /*0200*/  UMOV UR4, 0x400 ;  /* 0x0000040000047882 */ /* 0x000fce0000000000 */
[----:B0-----:R-:W0:Y:S01]  /*0210*/  LDC.64 R2, c[0x0][0x380] ;  /* 0x0000e000ff027b82 */ /* 0x001e220000000a00 */
[----:B-1----:R-:W-:Y:S01]  /*0220*/  ULEA UR4, UR5, UR4, 0x18 ;  /* 0x0000000405047291 */ /* 0x002fe2000f8ec0ff */
[----:B0-----:R-:W-:-:S08]  /*0230*/  IMAD.WIDE.U32 R2, R7, 0x4, R2 ;  /* 0x0000000407027825 */ /* 0x001fd000078e0002 */
[----:B------:R-:W0:Y:S04]  /*0240*/  LDS R5, [UR4] ;  /* 0x00000004ff057984 */ /* 0x000e280008000800 */
[----:B0-----:R-:W-:Y:S01]  /*0250*/  STG.E desc[UR6][R2.64], R5 ;  /* 0x0000000502007986 */ /* 0x001fe2000c101906 */
[----:B------:R-:W-:Y:S05]  /*0260*/  EXIT ;  /* 0x000000000000794d */ /* 0x000fea0003800000 */
.L_x_2:
[----:B------:R-:W-:-:S00]  /*0270*/  BRA `(.L_x_2) ;  /* 0xfffffffc00fc7947 */ /* 0x000fc0000383ffff */
[----:B------:R-:W-:-:S00]  /*0280*/  NOP ;  /* 0x0000000000007918 */ /* 0x000fc00000000000 */
[----:B------:R-:W-:-:S00]  /*0290*/  NOP ;  /* 0x0000000000007918 */ /* 0x000fc00000000000 */
[----:B------:R-:W-:-:S00]  /*02a0*/  NOP ;  /* 0x0000000000007918 */ /* 0x000fc00000000000 */
[----:B------:R-:W-:-:S00]  /*02b0*/  NOP ;  /* 0x0000000000007918 */ /* 0x000fc00000000000 */
[----:B------:R-:W-:-:S00]  /*02c0*/  NOP ;  /* 0x0000000000007918 */ /* 0x000fc00000000000 */
[----:B------:R-:W-:-:S00]  /*02d0*/  NOP ;  /* 0x0000000000007918 */ /* 0x000fc00000000000 */
[----:B------:R-:W-:-:S00]  /*02e0*/  NOP ;  /* 0x0000000000007918 */ /* 0x000fc00000000000 */
[----:B------:R-:W-:-:S00]  /*02f0*/  NOP ;  /* 0x0000000000007918 */ /* 0x000fc00000000000 */
.L_x_8:


//--------------------- .text._Z13global_reducePfS_ --------------------------
	.section	.text._Z13global_reducePfS_,"ax",@progbits
	.align	128
        .global         _Z13global_reducePfS_
        .type           _Z13global_reducePfS_,@function
        .size           _Z13global_reducePfS_,(.L_x_9 - _Z13global_reducePfS_)
        .other          _Z13global_reducePfS_,@"STO_CUDA_ENTRY STV_DEFAULT"
_Z13global_reducePfS_:
.text._Z13global_reducePfS_:
[----:B------:R-:W-:Y:S01]  /*0000*/  LDC R1, c[0x0][0x37c] ;  /* 0x0000df00ff017b82 */ /* 0x000fe20000000800 */
[----:B------:R-:W0:Y:S01]  /*0010*/  S2R R0, SR_TID.X ;  /* 0x0000000000007919 */ /* 0x000e220000002100 */
[----:B------:R-:W1:Y:S06]  /*0020*/  LDCU UR4, c[0x0][0x360] ;  /* 0x00006c00ff0477ac */ /* 0x000e6c0008000800 */
[----:B------:R-:W2:Y:S01]  /*0030*/  LDC.64 R2, c[0x0][0x388] ;  /* 0x0000e200ff027b82 */ /* 0x000ea20000000a00 */
[----:B------:R-:W0:Y:S01]  /*0040*/  S2R R13, SR_CTAID.X ;  /* 0x00000000000d7919 */ /* 0x000e220000002500 */
[----:B------:R-:W3:Y:S01]  /*0050*/  LDCU.64 UR6, c[0x0][0x358] ;  /* 0x00006b00ff0677ac */ /* 0x000ee20008000a00 */
[----:B-1----:R-:W-:-:S02]  /*0060*/  UISETP.GE.U32.AND UP0, UPT, UR4, 0x2, UPT ;  /* 0x000000020400788c */ /* 0x002fc4000bf06070 */
[----:B0-----:R-:W-:-:S04]  /*0070*/  IMAD R9, R13, UR4, R0 ;  /* 0x000000040d097c24 */ /* 0x001fc8000f8e0200 */
[----:B--2---:R-:W-:-:S03]  /*0080*/  IMAD.WIDE R2, R9, 0x4, R2 ;  /* 0x0000000409027825 */ /* 0x004fc600078e0202 */
[----:B---3--:R-:W-:Y:S05]  /*0090*/  BRA.U !UP0, `(.L_x_3) ;  /* 0x0000000108407547 */ /* 0x008fea000b800000 */
[----:B------:R-:W0:Y:S02]  /*00a0*/  LDC.64 R6, c[0x0][0x388] ;  /* 0x0000e200ff067b82 */ /* 0x000e240000000a00 */
.L_x_6:
[----:B------:R-:W-:Y:S01]  /*00b0*/  USHF.R.U32.HI UR5, URZ, 0x1, UR4 ;  /* 0x00000001ff057899 */ /* 0x000fe20008011604 */
[----:B------:R-:W-:Y:S05]  /*00c0*/  BSSY.RECONVERGENT B0, `(.L_x_4) ;  /* 0x0000009000007945 */ /* 0x000fea0003800200 */
[----:B------:R-:W-:-:S13]  /*00d0*/  ISETP.GE.U32.AND P0, PT, R0, UR5, PT ;  /* 0x0000000500007c0c */ /* 0x000fda000bf06070 */
[----:B-1----:R-:W-:Y:S05]  /*00e0*/  @P0 BRA `(.L_x_5) ;  /* 0x0000000000180947 */ /* 0x002fea0003800000 */
[----:B------:R-:W-:Y:S01]  /*00f0*/  IADD3 R5, PT, PT, R9, UR5, RZ ;  /* 0x0000000509057c10 */ /* 0x000fe2000fffe0ff */
[----:B------:R-:W2:Y:S04]  /*0100*/  LDG.E R11, desc[UR6][R2.64] ;  /* 0x00000006020b7981 */ /* 0x000ea8000c1e1900 */
[----:B0-----:R-:W-:-:S06]  /*0110*/  IMAD.WIDE.U32 R4, R5, 0x4, R6 ;  /* 0x0000000405047825 */ /* 0x001fcc00078e0006 */
[----:B------:R-:W2:Y:S02]  /*0120*/  LDG.E R4, desc[UR6][R4.64] ;  /* 0x0000000604047981 */ /* 0x000ea4000c1e1900 */
[----:B--2---:R-:W-:-:S05]  /*0130*/  FADD R11, R4, R11 ;  /* 0x0000000b040b7221 */ /* 0x004fca0000000000 */
[----:B------:R1:W-:Y:S02]  /*0140*/  STG.E desc[UR6][R2.64], R11 ;  /* 0x0000000b02007986 */ /* 0x0003e4000c101906 */
.L_x_5:
[----:B------:R-:W-:Y:S05]  /*0150*/  BSYNC.RECONVERGENT B0 ;  /* 0x0000000000007941 */ /* 0x000fea0003800200 */
.L_x_4:
[----:B------:R-:W-:Y:S01]  /*0160*/  BAR.SYNC.DEFER_BLOCKING 0x0 ;  /* 0x0000000000007b1d */ /* 0x000fe20000010000 */
[----:B------:R-:W-:-:S05]  /*0170*/  UISETP.GT.U32.AND UP0, UPT, UR4, 0x3, UPT ;  /* 0x000000030400788c */ /* 0x000fca000bf04070 */
[----:B------:R-:W-:-:S04]  /*0180*/  UMOV UR4, UR5 ;  /* 0x0000000500047c82 */ /* 0x000fc80008000000 */
[----:B------:R-:W-:Y:S05]  /*0190*/  BRA.U UP0, `(.L_x_6) ;  /* 0xfffffffd00c47547 */ /* 0x000fea000b83ffff */
.L_x_3:
[----:B------:R-:W-:-:S13]  /*01a0*/  ISETP.NE.AND P0, PT, R0, RZ, PT ;  /* 0x000000ff0000720c */ /* 0x000fda0003f05270 */
[----:B------:R-:W-:Y:S05]  /*01b0*/  @P0 EXIT ;  /* 0x000000000000094d */ /* 0x000fea0003800000 */
[----:B-1----:R-:W2:Y:S01]  /*01c0*/  LDG.E R3, desc[UR6][R2.64] ;  /* 0x0000000602037981 */ /* 0x002ea2000c1e1900 */
[----:B------:R-:W1:Y:S02]  /*01d0*/  LDC.64 R4, c[0x0][0x380] ;  /* 0x0000e000ff047b82 */ /* 0x000e640000000a00 */
[----:B-1----:R-:W-:-:S05]  /*01e0*/  IMAD.WIDE.U32 R4, R13, 0x4, R4 ;  /* 0x000000040d047825 */ /* 0x002fca00078e0004 */
[----:B--2---:R-:W-:Y:S01]  /*01f0*/  STG.E desc[UR6][R4.64], R3 ;  /* 0x0000000304007986 */ /* 0x004fe2000c101906 */
[----:B------:R-:W-:Y:S05]  /*0200*/  EXIT ;  /* 0x000000000000794d */ /* 0x000fea0003800000 */
.L_x_7:
        /* <DEDUP_REMOVED lines=15> */
.L_x_9:


//--------------------- .nv.shared._Z13shared_reducePfS_ --------------------------
	.section	.nv.shared._Z13shared_reducePfS_,"aw",@nobits
	.sectionflags	@""
	.align	16
	.zero		1024


//--------------------- .nv.shared.reserved.0     --------------------------
	.section	.nv.shared.reserved.0,"aw",@nobits
	.weak		__nv_reservedSMEM_offset_0_alias
	.size		__nv_reservedSMEM_offset_0_alias, 0, 64
	.other		__nv_reservedSMEM_offset_0_alias,@"STO_CUDA_RESERVED_SHARED STV_DEFAULT"
__nv_reservedSMEM_offset_0_alias:
	.zero		0
	.zero		64


//--------------------- .nv.shared._Z13global_reducePfS_ --------------------------
	.section	.nv.shared._Z13global_reducePfS_,"aw",@nobits
	.sectionflags	@""
	.align	16
	.zero		1024


//--------------------- .nv.constant0._Z13shared_reducePfS_ --------------------------
	.section	.nv.constant0._Z13shared_reducePfS_,"a",@progbits
	.sectionflags	@""
	.align	4
.nv.constant0._Z13shared_reducePfS_:
	.zero		912


//--------------------- .nv.constant0._Z13global_reducePfS_ --------------------------
	.section	.nv.constant0._Z13global_reducePfS_,"a",@progbits
	.sectionflags	@""
	.align	4
.nv.constant0._Z13global_reducePfS_:
	.zero		912


//--------------------- SYMBOLS --------------------------

	.type		.nv.reservedSmem.offset0,@object
	.size		.nv.reservedSmem.offset0,0x4
	.type		.nv.reservedSmem.cap,@object
	.size		.nv.reservedSmem.cap,0x4
